	.headerflags	@"EF_CUDA_TEXMODE_UNIFIED EF_CUDA_64BIT_ADDRESS EF_CUDA_ACCELERATORS EF_CUDA_SM90 EF_CUDA_VIRTUAL_SM(EF_CUDA_SM90)"
	.elftype	@"ET_EXEC"


//--------------------- .nv.info                  --------------------------
	.section	.nv.info,"",@"SHT_CUDA_INFO"
	.align	4


	//----- nvinfo : EIATTR_REGCOUNT
	.align		4
        /*0000*/ 	.byte	0x04, 0x2f
        /*0002*/ 	.short	(.L_3 - .L_2)
	.align		4
.L_2:
        /*0004*/ 	.word	index@(triton_poi_fused__native_batch_norm_legit_no_training_30)
        /*0008*/ 	.word	0x00000012


	//----- nvinfo : EIATTR_MIN_STACK_SIZE
	.align		4
.L_3:
        /*000c*/ 	.byte	0x04, 0x12
        /*000e*/ 	.short	(.L_5 - .L_4)
	.align		4
.L_4:
        /*0010*/ 	.word	index@(triton_poi_fused__native_batch_norm_legit_no_training_30)
        /*0014*/ 	.word	0x00000000


	//----- nvinfo : EIATTR_FRAME_SIZE
	.align		4
.L_5:
        /*0018*/ 	.byte	0x04, 0x11
        /*001a*/ 	.short	(.L_7 - .L_6)
	.align		4
.L_6:
        /*001c*/ 	.word	index@(triton_poi_fused__native_batch_norm_legit_no_training_30)
        /*0020*/ 	.word	0x00000000


	//----- nvinfo : EIATTR_MIN_STACK_SIZE
	.align		4
.L_7:
        /*0024*/ 	.byte	0x04, 0x12
        /*0026*/ 	.short	(.L_9 - .L_8)
	.align		4
.L_8:
        /*0028*/ 	.word	index@(triton_poi_fused__native_batch_norm_legit_no_training_30)
        /*002c*/ 	.word	0x00000000
.L_9:


//--------------------- .nv.info.triton_poi_fused__native_batch_norm_legit_no_training_30 --------------------------
	.section	.nv.info.triton_poi_fused__native_batch_norm_legit_no_training_30,"",@"SHT_CUDA_INFO"
	.sectionflags	@""
	.align	4


	//----- nvinfo : EIATTR_CUDA_API_VERSION
	.align		4
        /*0000*/ 	.byte	0x04, 0x37
        /*0002*/ 	.short	(.L_11 - .L_10)
.L_10:
        /*0004*/ 	.word	0x0000007c


	//----- nvinfo : EIATTR_KPARAM_INFO
	.align		4
.L_11:
        /*0008*/ 	.byte	0x04, 0x17
        /*000a*/ 	.short	(.L_13 - .L_12)
.L_12:
        /*000c*/ 	.word	0x00000000
        /*0010*/ 	.short	0x0006
        /*0012*/ 	.short	0x0030
        /*0014*/ 	.byte	0x00, 0xf0, 0x11, 0x00


	//----- nvinfo : EIATTR_KPARAM_INFO
	.align		4
.L_13:
        /*0018*/ 	.byte	0x04, 0x17
        /*001a*/ 	.short	(.L_15 - .L_14)
.L_14:
        /*001c*/ 	.word	0x00000000
        /*0020*/ 	.short	0x0005
        /*0022*/ 	.short	0x0028
        /*0024*/ 	.byte	0x00, 0xf4, 0x21, 0x00


	//----- nvinfo : EIATTR_KPARAM_INFO
	.align		4
.L_15:
        /*0028*/ 	.byte	0x04, 0x17
        /*002a*/ 	.short	(.L_17 - .L_16)
.L_16:
        /*002c*/ 	.word	0x00000000
        /*0030*/ 	.short	0x0004
        /*0032*/ 	.short	0x0020
        /*0034*/ 	.byte	0x00, 0xf4, 0x21, 0x00


	//----- nvinfo : EIATTR_KPARAM_INFO
	.align		4
.L_17:
        /*0038*/ 	.byte	0x04, 0x17
        /*003a*/ 	.short	(.L_19 - .L_18)
.L_18:
        /*003c*/ 	.word	0x00000000
        /*0040*/ 	.short	0x0003
        /*0042*/ 	.short	0x0018
        /*0044*/ 	.byte	0x00, 0xf4, 0x21, 0x00


	//----- nvinfo : EIATTR_KPARAM_INFO
	.align		4
.L_19:
        /*0048*/ 	.byte	0x04, 0x17
        /*004a*/ 	.short	(.L_21 - .L_20)
.L_20:
        /*004c*/ 	.word	0x00000000
        /*0050*/ 	.short	0x0002
        /*0052*/ 	.short	0x0010
        /*0054*/ 	.byte	0x00, 0xf4, 0x21, 0x00


	//----- nvinfo : EIATTR_KPARAM_INFO
	.align		4
.L_21:
        /*0058*/ 	.byte	0x04, 0x17
        /*005a*/ 	.short	(.L_23 - .L_22)
.L_22:
        /*005c*/ 	.word	0x00000000
        /*0060*/ 	.short	0x0001
        /*0062*/ 	.short	0x0008
        /*0064*/ 	.byte	0x00, 0xf4, 0x21, 0x00


	//----- nvinfo : EIATTR_KPARAM_INFO
	.align		4
.L_23:
        /*0068*/ 	.byte	0x04, 0x17
        /*006a*/ 	.short	(.L_25 - .L_24)
.L_24:
        /*006c*/ 	.word	0x00000000
        /*0070*/ 	.short	0x0000
        /*0072*/ 	.short	0x0000
        /*0074*/ 	.byte	0x00, 0xf4, 0x21, 0x00


	//----- nvinfo : EIATTR_SPARSE_MMA_MASK
	.align		4
.L_25:
        /*0078*/ 	.byte	0x03, 0x50
        /*007a*/ 	.short	0x0000


	//----- nvinfo : EIATTR_MAXREG_COUNT
	.align		4
        /*007c*/ 	.byte	0x03, 0x1b
        /*007e*/ 	.short	0x00ff


	//----- nvinfo : EIATTR_EXIT_INSTR_OFFSETS
	.align		4
        /*0080*/ 	.byte	0x04, 0x1c
        /*0082*/ 	.short	(.L_27 - .L_26)


	//   ....[0]....
.L_26:
        /*0084*/ 	.word	0x00000390


	//----- nvinfo : EIATTR_REQNTID
	.align		4
.L_27:
        /*0088*/ 	.byte	0x04, 0x10
        /*008a*/ 	.short	(.L_29 - .L_28)
.L_28:
        /*008c*/ 	.word	0x00000080
        /*0090*/ 	.word	0x00000001
        /*0094*/ 	.word	0x00000001


	//----- nvinfo : EIATTR_CBANK_PARAM_SIZE
	.align		4
.L_29:
        /*0098*/ 	.byte	0x03, 0x19
        /*009a*/ 	.short	0x0034


	//----- nvinfo : EIATTR_PARAM_CBANK
	.align		4
        /*009c*/ 	.byte	0x04, 0x0a
        /*009e*/ 	.short	(.L_31 - .L_30)
	.align		4
.L_30:
        /*00a0*/ 	.word	index@(.nv.constant0.triton_poi_fused__native_batch_norm_legit_no_training_30)
        /*00a4*/ 	.short	0x0210
        /*00a6*/ 	.short	0x0034


	//----- nvinfo : EIATTR_SW_WAR
	.align		4
.L_31:
        /*00a8*/ 	.byte	0x04, 0x36
        /*00aa*/ 	.short	(.L_33 - .L_32)
.L_32:
        /*00ac*/ 	.word	0x00000008
.L_33:


//--------------------- .nv.callgraph             --------------------------
	.section	.nv.callgraph,"",@"SHT_CUDA_CALLGRAPH"
	.align	4
	.sectionentsize	8
	.align		4
        /*0000*/ 	.word	0x00000000
	.align		4
        /*0004*/ 	.word	0xffffffff
	.align		4
        /*0008*/ 	.word	0x00000000
	.align		4
        /*000c*/ 	.word	0xfffffffe
	.align		4
        /*0010*/ 	.word	0x00000000
	.align		4
        /*0014*/ 	.word	0xfffffffd
	.align		4
        /*0018*/ 	.word	0x00000000
	.align		4
        /*001c*/ 	.word	0xfffffffc


//--------------------- .nv.constant4             --------------------------
	.section	.nv.constant4,"a",@progbits
	.align	8
	.align		8
.nv.constant4:
        /*0000*/ 	.dword	_$_str
	.align		8
        /*0008*/ 	.dword	_$_str_$_2


//--------------------- .text.triton_poi_fused__native_batch_norm_legit_no_training_30 --------------------------
	.section	.text.triton_poi_fused__native_batch_norm_legit_no_training_30,"ax",@progbits
	.align	128
        .global         triton_poi_fused__native_batch_norm_legit_no_training_30
        .type           triton_poi_fused__native_batch_norm_legit_no_training_30,@function
        .size           triton_poi_fused__native_batch_norm_legit_no_training_30,(.L_x_1 - triton_poi_fused__native_batch_norm_legit_no_training_30)
        .other          triton_poi_fused__native_batch_norm_legit_no_training_30,@"STO_CUDA_ENTRY STV_DEFAULT"
triton_poi_fused__native_batch_norm_legit_no_training_30:
.text.triton_poi_fused__native_batch_norm_legit_no_training_30:
[----:B------:R-:W-:Y:S01]  /*0000*/  LDC R1, c[0x0][0x28] ;  /* 0x00000a00ff017b82 */ /* 0x000fe20000000800 */
[----:B------:R-:W1:Y:S07]  /*0010*/  S2R R0, SR_TID.X ;  /* 0x0000000000007919 */ /* 0x000e6e0000002100 */
[----:B------:R-:W2:Y:S01]  /*0020*/  LDC.64 R2, c[0x0][0x220] ;  /* 0x00008800ff027b82 */ /* 0x000ea20000000a00 */
[----:B------:R-:W-:Y:S01]  /*0030*/  ULDC.64 UR4, c[0x0][0x208] ;  /* 0x0000820000047ab9 */ /* 0x000fe20000000a00 */
[----:B------:R-:W3:Y:S06]  /*0040*/  S2R R7, SR_CTAID.X ;  /* 0x0000000000077919 */ /* 0x000eec0000002500 */
[----:B------:R-:W4:Y:S08]  /*0050*/  LDC.64 R8, c[0x0][0x228] ;  /* 0x00008a00ff087b82 */ /* 0x000f300000000a00 */
[----:B------:R-:W5:Y:S01]  /*0060*/  LDC.64 R10, c[0x0][0x230] ;  /* 0x00008c00ff0a7b82 */ /* 0x000f620000000a00 */
[----:B-1----:R-:W-:-:S02]  /*0070*/  SHF.L.U32 R0, R0, 0x1, RZ ;  /* 0x0000000100007819 */ /* 0x002fc400000006ff */
[----:B---3--:R-:W-:Y:S02]  /*0080*/  SHF.R.S32.HI R5, RZ, 0x17, R7 ;  /* 0x00000017ff057819 */ /* 0x008fe40000011407 */
[----:B------:R-:W-:Y:S02]  /*0090*/  LOP3.LUT R0, R0, 0xfe, RZ, 0xc0, !PT ;  /* 0x000000fe00007812 */ /* 0x000fe400078ec0ff */
[----:B------:R-:W-:Y:S02]  /*00a0*/  SGXT R5, R5, 0x1 ;  /* 0x000000010505781a */ /* 0x000fe40000000200 */
[----:B------:R-:W-:Y:S02]  /*00b0*/  LEA R0, R7, R0, 0x8 ;  /* 0x0000000007007211 */ /* 0x000fe400078e40ff */
[----:B------:R-:W1:Y:S02]  /*00c0*/  LDC.64 R6, c[0x0][0x218] ;  /* 0x00008600ff067b82 */ /* 0x000e640000000a00 */
[----:B------:R-:W-:-:S04]  /*00d0*/  LEA.HI R5, R5, R0, RZ, 0x8 ;  /* 0x0000000005057211 */ /* 0x000fc800078f40ff */
[----:B------:R-:W-:-:S04]  /*00e0*/  LOP3.LUT R5, R5, 0xffffff00, RZ, 0xc0, !PT ;  /* 0xffffff0005057812 */ /* 0x000fc800078ec0ff */
[----:B------:R-:W-:Y:S02]  /*00f0*/  IADD3 R13, R0, -R5, RZ ;  /* 0x80000005000d7210 */ /* 0x000fe40007ffe0ff */
[----:B------:R-:W3:Y:S03]  /*0100*/  LDC.64 R4, c[0x0][0x210] ;  /* 0x00008400ff047b82 */ /* 0x000ee60000000a00 */
[----:B--2---:R-:W-:-:S06]  /*0110*/  IMAD.WIDE R2, R13, 0x4, R2 ;  /* 0x000000040d027825 */ /* 0x004fcc00078e0202 */
[----:B------:R-:W2:Y:S01]  /*0120*/  LDG.E.EL.64 R2, desc[UR4][R2.64] ;  /* 0x0000000402027981 */ /* 0x000ea2000c2e1b00 */
[----:B-1----:R-:W-:-:S06]  /*0130*/  IMAD.WIDE R6, R13, 0x4, R6 ;  /* 0x000000040d067825 */ /* 0x002fcc00078e0206 */
[----:B------:R-:W2:Y:S01]  /*0140*/  LDG.E.EL.64 R6, desc[UR4][R6.64] ;  /* 0x0000000406067981 */ /* 0x000ea2000c2e1b00 */
[----:B---3--:R-:W-:-:S06]  /*0150*/  IMAD.WIDE R4, R0, 0x4, R4 ;  /* 0x0000000400047825 */ /* 0x008fcc00078e0204 */
[----:B------:R-:W3:Y:S01]  /*0160*/  LDG.E.64 R4, desc[UR4][R4.64] ;  /* 0x0000000404047981 */ /* 0x000ee2000c1e1b00 */
[----:B----4-:R-:W-:-:S04]  /*0170*/  IMAD.WIDE R8, R13, 0x4, R8 ;  /* 0x000000040d087825 */ /* 0x010fc800078e0208 */
[----:B-----5:R-:W-:Y:S02]  /*0180*/  IMAD.WIDE R10, R13, 0x4, R10 ;  /* 0x000000040d0a7825 */ /* 0x020fe400078e020a */
[----:B------:R-:W4:Y:S04]  /*0190*/  LDG.E.EL.64 R8, desc[UR4][R8.64] ;  /* 0x0000000408087981 */ /* 0x000f28000c2e1b00 */
[----:B------:R-:W4:Y:S01]  /*01a0*/  LDG.E.EL.64 R10, desc[UR4][R10.64] ;  /* 0x000000040a0a7981 */ /* 0x000f22000c2e1b00 */
[----:B------:R-:W-:Y:S01]  /*01b0*/  HFMA2.MMA R15, -RZ, RZ, 1.625, 0 ;  /* 0x3e800000ff0f7435 */ /* 0x000fe200000001ff */
[----:B--2---:R-:W-:Y:S01]  /*01c0*/  FADD R2, R2, 9.9999997473787516356e-06 ;  /* 0x3727c5ac02027421 */ /* 0x004fe20000000000 */
[----:B------:R-:W-:-:S03]  /*01d0*/  FADD R12, R3, 9.9999997473787516356e-06 ;  /* 0x3727c5ac030c7421 */ /* 0x000fc60000000000 */
[----:B------:R1:W2:Y:S08]  /*01e0*/  MUFU.SQRT R13, R2 ;  /* 0x00000002000d7308 */ /* 0x0002b00000002000 */
[----:B------:R-:W5:Y:S01]  /*01f0*/  MUFU.SQRT R14, R12 ;  /* 0x0000000c000e7308 */ /* 0x000f620000002000 */
[----:B-1----:R-:W1:Y:S01]  /*0200*/  LDC.64 R2, c[0x0][0x238] ;  /* 0x00008e00ff027b82 */ /* 0x002e620000000a00 */
[----:B--2---:R-:W-:-:S02]  /*0210*/  FSETP.GT.AND P0, PT, R13, 8.50705917302346158658e+37, PT ;  /* 0x7e8000000d00780b */ /* 0x004fc40003f04000 */
[----:B------:R-:W-:Y:S02]  /*0220*/  FSETP.GEU.AND P2, PT, R13, 1.175494350822287508e-38, PT ;  /* 0x008000000d00780b */ /* 0x000fe40003f4e000 */
[C---:B-----5:R-:W-:Y:S02]  /*0230*/  FSETP.GT.AND P1, PT, R14.reuse, 8.50705917302346158658e+37, PT ;  /* 0x7e8000000e00780b */ /* 0x060fe40003f24000 */
[----:B------:R-:W-:-:S07]  /*0240*/  FSETP.GEU.AND P3, PT, R14, 1.175494350822287508e-38, PT ;  /* 0x008000000e00780b */ /* 0x000fce0003f6e000 */
[----:B------:R-:W-:-:S04]  /*0250*/  @P0 FMUL R13, R13, 0.25 ;  /* 0x3e8000000d0d0820 */ /* 0x000fc80000400000 */
[----:B------:R-:W-:Y:S01]  /*0260*/  @!P2 FMUL R13, R13, 16777216 ;  /* 0x4b8000000d0da820 */ /* 0x000fe20000400000 */
[----:B------:R-:W-:-:S04]  /*0270*/  @P1 FMUL R14, R14, 0.25 ;  /* 0x3e8000000e0e1820 */ /* 0x000fc80000400000 */
[----:B------:R-:W-:Y:S01]  /*0280*/  @!P3 FMUL R14, R14, 16777216 ;  /* 0x4b8000000e0eb820 */ /* 0x000fe20000400000 */
[----:B------:R-:W2:Y:S01]  /*0290*/  MUFU.RCP R13, R13 ;  /* 0x0000000d000d7308 */ /* 0x000ea20000001000 */
[----:B------:R-:W-:-:S07]  /*02a0*/  FSEL R12, R15, 1, P0 ;  /* 0x3f8000000f0c7808 */ /* 0x000fce0000000000 */
[----:B------:R-:W5:Y:S01]  /*02b0*/  MUFU.RCP R14, R14 ;  /* 0x0000000e000e7308 */ /* 0x000f620000001000 */
[----:B------:R-:W-:Y:S01]  /*02c0*/  FSEL R15, R15, 1, P1 ;  /* 0x3f8000000f0f7808 */ /* 0x000fe20000800000 */
[----:B------:R-:W-:Y:S01]  /*02d0*/  @!P2 FMUL R12, R12, 16777216 ;  /* 0x4b8000000c0ca820 */ /* 0x000fe20000400000 */
[----:B---3--:R-:W-:-:S03]  /*02e0*/  FADD R4, R4, -R6 ;  /* 0x8000000604047221 */ /* 0x008fc60000000000 */
[----:B------:R-:W-:Y:S01]  /*02f0*/  @!P3 FMUL R15, R15, 16777216 ;  /* 0x4b8000000f0fb820 */ /* 0x000fe20000400000 */
[----:B------:R-:W-:Y:S01]  /*0300*/  FADD R5, R5, -R7 ;  /* 0x8000000705057221 */ /* 0x000fe20000000000 */
[----:B--2---:R-:W-:Y:S02]  /*0310*/  FMUL R13, R13, R12 ;  /* 0x0000000c0d0d7220 */ /* 0x004fe40000400000 */
[----:B-----5:R-:W-:Y:S02]  /*0320*/  FMUL R6, R14, R15 ;  /* 0x0000000f0e067220 */ /* 0x020fe40000400000 */
[----:B------:R-:W-:Y:S02]  /*0330*/  FMUL R13, R4, R13 ;  /* 0x0000000d040d7220 */ /* 0x000fe40000400000 */
[----:B------:R-:W-:Y:S01]  /*0340*/  FMUL R6, R5, R6 ;  /* 0x0000000605067220 */ /* 0x000fe20000400000 */
[----:B-1----:R-:W-:-:S04]  /*0350*/  IMAD.WIDE R2, R0, 0x4, R2 ;  /* 0x0000000400027825 */ /* 0x002fc800078e0202 */
[----:B----4-:R-:W-:Y:S01]  /*0360*/  FFMA R8, R8, R13, R10 ;  /* 0x0000000d08087223 */ /* 0x010fe2000000000a */
[----:B------:R-:W-:-:S05]  /*0370*/  FFMA R9, R9, R6, R11 ;  /* 0x0000000609097223 */ /* 0x000fca000000000b */
[----:B------:R-:W-:Y:S01]  /*0380*/  STG.E.64 desc[UR4][R2.64], R8 ;  /* 0x0000000802007986 */ /* 0x000fe2000c101b04 */
[----:B------:R-:W-:Y:S05]  /*0390*/  EXIT ;  /* 0x000000000000794d */ /* 0x000fea0003800000 */
.L_x_0:
[----:B------:R-:W-:-:S00]  /*03a0*/  BRA `(.L_x_0) ;  /* 0xfffffffc00fc7947 */ /* 0x000fc0000383ffff */
[----:B------:R-:W-:-:S00]  /*03b0*/  NOP ;  /* 0x0000000000007918 */ /* 0x000fc00000000000 */
        /* <DEDUP_REMOVED lines=12> */
.L_x_1:


//--------------------- .nv.global.init           --------------------------
	.section	.nv.global.init,"aw",@progbits
.nv.global.init:
	.type		_$_str,@object
	.size		_$_str,(_$_str_$_2 - _$_str)
_$_str:
        /*0000*/ 	.byte	0x5f, 0x5f, 0x43, 0x55, 0x44, 0x41, 0x5f, 0x46, 0x54, 0x5a, 0x00
	.type		_$_str_$_2,@object
	.size		_$_str_$_2,(.L_1 - _$_str_$_2)
_$_str_$_2:
        /*000b*/ 	.byte	0x5f, 0x5f, 0x43, 0x55, 0x44, 0x41, 0x5f, 0x50, 0x52, 0x45, 0x43, 0x5f, 0x53, 0x51, 0x52, 0x54
        /*001b*/ 	.byte	0x00
.L_1:


//--------------------- .nv.constant0.triton_poi_fused__native_batch_norm_legit_no_training_30 --------------------------
	.section	.nv.constant0.triton_poi_fused__native_batch_norm_legit_no_training_30,"a",@progbits
	.sectionflags	@""
	.align	4
.nv.constant0.triton_poi_fused__native_batch_norm_legit_no_training_30:
	.zero		580
